	.headerflags	@"EF_CUDA_TEXMODE_UNIFIED EF_CUDA_64BIT_ADDRESS EF_CUDA_ACCELERATORS EF_CUDA_SM90 EF_CUDA_VIRTUAL_SM(EF_CUDA_SM90)"
	.elftype	@"ET_EXEC"


//--------------------- .nv.info                  --------------------------
	.section	.nv.info,"",@"SHT_CUDA_INFO"
	.align	4


	//----- nvinfo : EIATTR_REGCOUNT
	.align		4
        /*0000*/ 	.byte	0x04, 0x2f
        /*0002*/ 	.short	(.L_1 - .L_0)
	.align		4
.L_0:
        /*0004*/ 	.word	index@(triton_poi_fused_convolution_9)
        /*0008*/ 	.word	0x0000000c


	//----- nvinfo : EIATTR_MIN_STACK_SIZE
	.align		4
.L_1:
        /*000c*/ 	.byte	0x04, 0x12
        /*000e*/ 	.short	(.L_3 - .L_2)
	.align		4
.L_2:
        /*0010*/ 	.word	index@(triton_poi_fused_convolution_9)
        /*0014*/ 	.word	0x00000000


	//----- nvinfo : EIATTR_FRAME_SIZE
	.align		4
.L_3:
        /*0018*/ 	.byte	0x04, 0x11
        /*001a*/ 	.short	(.L_5 - .L_4)
	.align		4
.L_4:
        /*001c*/ 	.word	index@(triton_poi_fused_convolution_9)
        /*0020*/ 	.word	0x00000000


	//----- nvinfo : EIATTR_MIN_STACK_SIZE
	.align		4
.L_5:
        /*0024*/ 	.byte	0x04, 0x12
        /*0026*/ 	.short	(.L_7 - .L_6)
	.align		4
.L_6:
        /*0028*/ 	.word	index@(triton_poi_fused_convolution_9)
        /*002c*/ 	.word	0x00000000
.L_7:


//--------------------- .nv.info.triton_poi_fused_convolution_9 --------------------------
	.section	.nv.info.triton_poi_fused_convolution_9,"",@"SHT_CUDA_INFO"
	.sectionflags	@""
	.align	4


	//----- nvinfo : EIATTR_CUDA_API_VERSION
	.align		4
        /*0000*/ 	.byte	0x04, 0x37
        /*0002*/ 	.short	(.L_9 - .L_8)
.L_8:
        /*0004*/ 	.word	0x0000007c


	//----- nvinfo : EIATTR_KPARAM_INFO
	.align		4
.L_9:
        /*0008*/ 	.byte	0x04, 0x17
        /*000a*/ 	.short	(.L_11 - .L_10)
.L_10:
        /*000c*/ 	.word	0x00000000
        /*0010*/ 	.short	0x0002
        /*0012*/ 	.short	0x0010
        /*0014*/ 	.byte	0x00, 0xf0, 0x11, 0x00


	//----- nvinfo : EIATTR_KPARAM_INFO
	.align		4
.L_11:
        /*0018*/ 	.byte	0x04, 0x17
        /*001a*/ 	.short	(.L_13 - .L_12)
.L_12:
        /*001c*/ 	.word	0x00000000
        /*0020*/ 	.short	0x0001
        /*0022*/ 	.short	0x0008
        /*0024*/ 	.byte	0x00, 0xf4, 0x21, 0x00


	//----- nvinfo : EIATTR_KPARAM_INFO
	.align		4
.L_13:
        /*0028*/ 	.byte	0x04, 0x17
        /*002a*/ 	.short	(.L_15 - .L_14)
.L_14:
        /*002c*/ 	.word	0x00000000
        /*0030*/ 	.short	0x0000
        /*0032*/ 	.short	0x0000
        /*0034*/ 	.byte	0x00, 0xf4, 0x21, 0x00


	//----- nvinfo : EIATTR_SPARSE_MMA_MASK
	.align		4
.L_15:
        /*0038*/ 	.byte	0x03, 0x50
        /*003a*/ 	.short	0x0000


	//----- nvinfo : EIATTR_MAXREG_COUNT
	.align		4
        /*003c*/ 	.byte	0x03, 0x1b
        /*003e*/ 	.short	0x00ff


	//----- nvinfo : EIATTR_EXIT_INSTR_OFFSETS
	.align		4
        /*0040*/ 	.byte	0x04, 0x1c
        /*0042*/ 	.short	(.L_17 - .L_16)


	//   ....[0]....
.L_16:
        /*0044*/ 	.word	0x00000150


	//----- nvinfo : EIATTR_REQNTID
	.align		4
.L_17:
        /*0048*/ 	.byte	0x04, 0x10
        /*004a*/ 	.short	(.L_19 - .L_18)
.L_18:
        /*004c*/ 	.word	0x00000080
        /*0050*/ 	.word	0x00000001
        /*0054*/ 	.word	0x00000001


	//----- nvinfo : EIATTR_CBANK_PARAM_SIZE
	.align		4
.L_19:
        /*0058*/ 	.byte	0x03, 0x19
        /*005a*/ 	.short	0x0014


	//----- nvinfo : EIATTR_PARAM_CBANK
	.align		4
        /*005c*/ 	.byte	0x04, 0x0a
        /*005e*/ 	.short	(.L_21 - .L_20)
	.align		4
.L_20:
        /*0060*/ 	.word	index@(.nv.constant0.triton_poi_fused_convolution_9)
        /*0064*/ 	.short	0x0210
        /*0066*/ 	.short	0x0014


	//----- nvinfo : EIATTR_SW_WAR
	.align		4
.L_21:
        /*0068*/ 	.byte	0x04, 0x36
        /*006a*/ 	.short	(.L_23 - .L_22)
.L_22:
        /*006c*/ 	.word	0x00000008
.L_23:


//--------------------- .nv.callgraph             --------------------------
	.section	.nv.callgraph,"",@"SHT_CUDA_CALLGRAPH"
	.align	4
	.sectionentsize	8
	.align		4
        /*0000*/ 	.word	0x00000000
	.align		4
        /*0004*/ 	.word	0xffffffff
	.align		4
        /*0008*/ 	.word	0x00000000
	.align		4
        /*000c*/ 	.word	0xfffffffe
	.align		4
        /*0010*/ 	.word	0x00000000
	.align		4
        /*0014*/ 	.word	0xfffffffd
	.align		4
        /*0018*/ 	.word	0x00000000
	.align		4
        /*001c*/ 	.word	0xfffffffc


//--------------------- .text.triton_poi_fused_convolution_9 --------------------------
	.section	.text.triton_poi_fused_convolution_9,"ax",@progbits
	.align	128
        .global         triton_poi_fused_convolution_9
        .type           triton_poi_fused_convolution_9,@function
        .size           triton_poi_fused_convolution_9,(.L_x_1 - triton_poi_fused_convolution_9)
        .other          triton_poi_fused_convolution_9,@"STO_CUDA_ENTRY STV_DEFAULT"
triton_poi_fused_convolution_9:
.text.triton_poi_fused_convolution_9:
[----:B------:R-:W-:Y:S01]  /*0000*/  LDC R1, c[0x0][0x28] ;  /* 0x00000a00ff017b82 */ /* 0x000fe20000000800 */
[----:B------:R-:W1:Y:S07]  /*0010*/  S2R R0, SR_TID.X ;  /* 0x0000000000007919 */ /* 0x000e6e0000002100 */
[----:B------:R-:W2:Y:S01]  /*0020*/  LDC.64 R2, c[0x0][0x210] ;  /* 0x00008400ff027b82 */ /* 0x000ea20000000a00 */
[----:B------:R-:W-:Y:S01]  /*0030*/  ULDC.64 UR4, c[0x0][0x208] ;  /* 0x0000820000047ab9 */ /* 0x000fe20000000a00 */
[----:B------:R-:W3:Y:S01]  /*0040*/  S2R R7, SR_CTAID.X ;  /* 0x0000000000077919 */ /* 0x000ee20000002500 */
[----:B-1----:R-:W-:-:S02]  /*0050*/  LOP3.LUT R0, R0, 0x7f, RZ, 0xc0, !PT ;  /* 0x0000007f00007812 */ /* 0x002fc400078ec0ff */
[----:B---3--:R-:W-:-:S03]  /*0060*/  SHF.R.S32.HI R4, RZ, 0x18, R7 ;  /* 0x00000018ff047819 */ /* 0x008fc60000011407 */
[----:B------:R-:W-:Y:S01]  /*0070*/  IMAD R7, R7, 0x80, R0 ;  /* 0x0000008007077824 */ /* 0x000fe200078e0200 */
[----:B------:R-:W-:-:S03]  /*0080*/  SGXT R0, R4, 0x1 ;  /* 0x000000010400781a */ /* 0x000fc60000000200 */
[----:B--2---:R-:W-:Y:S01]  /*0090*/  IMAD.WIDE R2, R7, 0x4, R2 ;  /* 0x0000000407027825 */ /* 0x004fe200078e0202 */
[----:B------:R-:W1:Y:S01]  /*00a0*/  LDC.64 R4, c[0x0][0x218] ;  /* 0x00008600ff047b82 */ /* 0x000e620000000a00 */
[----:B------:R-:W-:-:S04]  /*00b0*/  LEA.HI R0, R0, R7, RZ, 0xa ;  /* 0x0000000700007211 */ /* 0x000fc800078f50ff */
[----:B------:R-:W-:-:S04]  /*00c0*/  SHF.R.S32.HI R0, RZ, 0xa, R0 ;  /* 0x0000000aff007819 */ /* 0x000fc80000011400 */
[----:B------:R-:W-:-:S04]  /*00d0*/  LEA.HI R6, R0, R0, RZ, 0x2 ;  /* 0x0000000000067211 */ /* 0x000fc800078f10ff */
[----:B------:R-:W-:-:S05]  /*00e0*/  LOP3.LUT R9, R6, 0xfffffffc, RZ, 0xc0, !PT ;  /* 0xfffffffc06097812 */ /* 0x000fca00078ec0ff */
[----:B------:R-:W-:Y:S02]  /*00f0*/  IMAD.IADD R9, R0, 0x1, -R9 ;  /* 0x0000000100097824 */ /* 0x000fe400078e0a09 */
[----:B------:R-:W2:Y:S02]  /*0100*/  LDG.E R0, desc[UR4][R2.64] ;  /* 0x0000000402007981 */ /* 0x000ea4000c1e1900 */
[----:B-1----:R-:W-:-:S06]  /*0110*/  IMAD.WIDE R4, R9, 0x4, R4 ;  /* 0x0000000409047825 */ /* 0x002fcc00078e0204 */
[----:B------:R-:W2:Y:S02]  /*0120*/  LDG.E.EL R5, desc[UR4][R4.64] ;  /* 0x0000000404057981 */ /* 0x000ea4000c2e1900 */
[----:B--2---:R-:W-:-:S05]  /*0130*/  FADD R7, R0, R5 ;  /* 0x0000000500077221 */ /* 0x004fca0000000000 */
[----:B------:R-:W-:Y:S01]  /*0140*/  STG.E desc[UR4][R2.64], R7 ;  /* 0x0000000702007986 */ /* 0x000fe2000c101904 */
[----:B------:R-:W-:Y:S05]  /*0150*/  EXIT ;  /* 0x000000000000794d */ /* 0x000fea0003800000 */
.L_x_0:
[----:B------:R-:W-:-:S00]  /*0160*/  BRA `(.L_x_0) ;  /* 0xfffffffc00fc7947 */ /* 0x000fc0000383ffff */
[----:B------:R-:W-:-:S00]  /*0170*/  NOP ;  /* 0x0000000000007918 */ /* 0x000fc00000000000 */
        /* <DEDUP_REMOVED lines=8> */
.L_x_1:


//--------------------- .nv.constant0.triton_poi_fused_convolution_9 --------------------------
	.section	.nv.constant0.triton_poi_fused_convolution_9,"a",@progbits
	.sectionflags	@""
	.align	4
.nv.constant0.triton_poi_fused_convolution_9:
	.zero		548
